	.headerflags	@"EF_CUDA_TEXMODE_UNIFIED EF_CUDA_64BIT_ADDRESS EF_CUDA_ACCELERATORS EF_CUDA_SM90 EF_CUDA_VIRTUAL_SM(EF_CUDA_SM90)"
	.elftype	@"ET_EXEC"


//--------------------- .nv.info                  --------------------------
	.section	.nv.info,"",@"SHT_CUDA_INFO"
	.align	4


	//----- nvinfo : EIATTR_REGCOUNT
	.align		4
        /*0000*/ 	.byte	0x04, 0x2f
        /*0002*/ 	.short	(.L_3 - .L_2)
	.align		4
.L_2:
        /*0004*/ 	.word	index@(triton_poi_fused__native_batch_norm_legit_no_training_add_mul_relu_sigmoid_11)
        /*0008*/ 	.word	0x00000020


	//----- nvinfo : EIATTR_MIN_STACK_SIZE
	.align		4
.L_3:
        /*000c*/ 	.byte	0x04, 0x12
        /*000e*/ 	.short	(.L_5 - .L_4)
	.align		4
.L_4:
        /*0010*/ 	.word	index@(triton_poi_fused__native_batch_norm_legit_no_training_add_mul_relu_sigmoid_11)
        /*0014*/ 	.word	0x00000000


	//----- nvinfo : EIATTR_FRAME_SIZE
	.align		4
.L_5:
        /*0018*/ 	.byte	0x04, 0x11
        /*001a*/ 	.short	(.L_7 - .L_6)
	.align		4
.L_6:
        /*001c*/ 	.word	index@(triton_poi_fused__native_batch_norm_legit_no_training_add_mul_relu_sigmoid_11)
        /*0020*/ 	.word	0x00000000


	//----- nvinfo : EIATTR_MIN_STACK_SIZE
	.align		4
.L_7:
        /*0024*/ 	.byte	0x04, 0x12
        /*0026*/ 	.short	(.L_9 - .L_8)
	.align		4
.L_8:
        /*0028*/ 	.word	index@(triton_poi_fused__native_batch_norm_legit_no_training_add_mul_relu_sigmoid_11)
        /*002c*/ 	.word	0x00000000
.L_9:


//--------------------- .nv.info.triton_poi_fused__native_batch_norm_legit_no_training_add_mul_relu_sigmoid_11 --------------------------
	.section	.nv.info.triton_poi_fused__native_batch_norm_legit_no_training_add_mul_relu_sigmoid_11,"",@"SHT_CUDA_INFO"
	.sectionflags	@""
	.align	4


	//----- nvinfo : EIATTR_CUDA_API_VERSION
	.align		4
        /*0000*/ 	.byte	0x04, 0x37
        /*0002*/ 	.short	(.L_11 - .L_10)
.L_10:
        /*0004*/ 	.word	0x0000007c


	//----- nvinfo : EIATTR_KPARAM_INFO
	.align		4
.L_11:
        /*0008*/ 	.byte	0x04, 0x17
        /*000a*/ 	.short	(.L_13 - .L_12)
.L_12:
        /*000c*/ 	.word	0x00000000
        /*0010*/ 	.short	0x0019
        /*0012*/ 	.short	0x00c8
        /*0014*/ 	.byte	0x00, 0xf0, 0x11, 0x00


	//----- nvinfo : EIATTR_KPARAM_INFO
	.align		4
.L_13:
        /*0018*/ 	.byte	0x04, 0x17
        /*001a*/ 	.short	(.L_15 - .L_14)
.L_14:
        /*001c*/ 	.word	0x00000000
        /*0020*/ 	.short	0x0018
        /*0022*/ 	.short	0x00c0
        /*0024*/ 	.byte	0x00, 0xf4, 0x21, 0x00


	//----- nvinfo : EIATTR_KPARAM_INFO
	.align		4
.L_15:
        /*0028*/ 	.byte	0x04, 0x17
        /*002a*/ 	.short	(.L_17 - .L_16)
.L_16:
        /*002c*/ 	.word	0x00000000
        /*0030*/ 	.short	0x0017
        /*0032*/ 	.short	0x00b8
        /*0034*/ 	.byte	0x00, 0xf4, 0x21, 0x00


	//----- nvinfo : EIATTR_KPARAM_INFO
	.align		4
.L_17:
        /*0038*/ 	.byte	0x04, 0x17
        /*003a*/ 	.short	(.L_19 - .L_18)
.L_18:
        /*003c*/ 	.word	0x00000000
        /*0040*/ 	.short	0x0016
        /*0042*/ 	.short	0x00b0
        /*0044*/ 	.byte	0x00, 0xf4, 0x21, 0x00


	//----- nvinfo : EIATTR_KPARAM_INFO
	.align		4
.L_19:
        /*0048*/ 	.byte	0x04, 0x17
        /*004a*/ 	.short	(.L_21 - .L_20)
.L_20:
        /*004c*/ 	.word	0x00000000
        /*0050*/ 	.short	0x0015
        /*0052*/ 	.short	0x00a8
        /*0054*/ 	.byte	0x00, 0xf4, 0x21, 0x00


	//----- nvinfo : EIATTR_KPARAM_INFO
	.align		4
.L_21:
        /*0058*/ 	.byte	0x04, 0x17
        /*005a*/ 	.short	(.L_23 - .L_22)
.L_22:
        /*005c*/ 	.word	0x00000000
        /*0060*/ 	.short	0x0014
        /*0062*/ 	.short	0x00a0
        /*0064*/ 	.byte	0x00, 0xf4, 0x21, 0x00


	//----- nvinfo : EIATTR_KPARAM_INFO
	.align		4
.L_23:
        /*0068*/ 	.byte	0x04, 0x17
        /*006a*/ 	.short	(.L_25 - .L_24)
.L_24:
        /*006c*/ 	.word	0x00000000
        /*0070*/ 	.short	0x0013
        /*0072*/ 	.short	0x0098
        /*0074*/ 	.byte	0x00, 0xf4, 0x21, 0x00


	//----- nvinfo : EIATTR_KPARAM_INFO
	.align		4
.L_25:
        /*0078*/ 	.byte	0x04, 0x17
        /*007a*/ 	.short	(.L_27 - .L_26)
.L_26:
        /*007c*/ 	.word	0x00000000
        /*0080*/ 	.short	0x0012
        /*0082*/ 	.short	0x0090
        /*0084*/ 	.byte	0x00, 0xf4, 0x21, 0x00


	//----- nvinfo : EIATTR_KPARAM_INFO
	.align		4
.L_27:
        /*0088*/ 	.byte	0x04, 0x17
        /*008a*/ 	.short	(.L_29 - .L_28)
.L_28:
        /*008c*/ 	.word	0x00000000
        /*0090*/ 	.short	0x0011
        /*0092*/ 	.short	0x0088
        /*0094*/ 	.byte	0x00, 0xf4, 0x21, 0x00


	//----- nvinfo : EIATTR_KPARAM_INFO
	.align		4
.L_29:
        /*0098*/ 	.byte	0x04, 0x17
        /*009a*/ 	.short	(.L_31 - .L_30)
.L_30:
        /*009c*/ 	.word	0x00000000
        /*00a0*/ 	.short	0x0010
        /*00a2*/ 	.short	0x0080
        /*00a4*/ 	.byte	0x00, 0xf4, 0x21, 0x00


	//----- nvinfo : EIATTR_KPARAM_INFO
	.align		4
.L_31:
        /*00a8*/ 	.byte	0x04, 0x17
        /*00aa*/ 	.short	(.L_33 - .L_32)
.L_32:
        /*00ac*/ 	.word	0x00000000
        /*00b0*/ 	.short	0x000f
        /*00b2*/ 	.short	0x0078
        /*00b4*/ 	.byte	0x00, 0xf4, 0x21, 0x00


	//----- nvinfo : EIATTR_KPARAM_INFO
	.align		4
.L_33:
        /*00b8*/ 	.byte	0x04, 0x17
        /*00ba*/ 	.short	(.L_35 - .L_34)
.L_34:
        /*00bc*/ 	.word	0x00000000
        /*00c0*/ 	.short	0x000e
        /*00c2*/ 	.short	0x0070
        /*00c4*/ 	.byte	0x00, 0xf4, 0x21, 0x00


	//----- nvinfo : EIATTR_KPARAM_INFO
	.align		4
.L_35:
        /*00c8*/ 	.byte	0x04, 0x17
        /*00ca*/ 	.short	(.L_37 - .L_36)
.L_36:
        /*00cc*/ 	.word	0x00000000
        /*00d0*/ 	.short	0x000d
        /*00d2*/ 	.short	0x0068
        /*00d4*/ 	.byte	0x00, 0xf4, 0x21, 0x00


	//----- nvinfo : EIATTR_KPARAM_INFO
	.align		4
.L_37:
        /*00d8*/ 	.byte	0x04, 0x17
        /*00da*/ 	.short	(.L_39 - .L_38)
.L_38:
        /*00dc*/ 	.word	0x00000000
        /*00e0*/ 	.short	0x000c
        /*00e2*/ 	.short	0x0060
        /*00e4*/ 	.byte	0x00, 0xf4, 0x21, 0x00


	//----- nvinfo : EIATTR_KPARAM_INFO
	.align		4
.L_39:
        /*00e8*/ 	.byte	0x04, 0x17
        /*00ea*/ 	.short	(.L_41 - .L_40)
.L_40:
        /*00ec*/ 	.word	0x00000000
        /*00f0*/ 	.short	0x000b
        /*00f2*/ 	.short	0x0058
        /*00f4*/ 	.byte	0x00, 0xf4, 0x21, 0x00


	//----- nvinfo : EIATTR_KPARAM_INFO
	.align		4
.L_41:
        /*00f8*/ 	.byte	0x04, 0x17
        /*00fa*/ 	.short	(.L_43 - .L_42)
.L_42:
        /*00fc*/ 	.word	0x00000000
        /*0100*/ 	.short	0x000a
        /*0102*/ 	.short	0x0050
        /*0104*/ 	.byte	0x00, 0xf4, 0x21, 0x00


	//----- nvinfo : EIATTR_KPARAM_INFO
	.align		4
.L_43:
        /*0108*/ 	.byte	0x04, 0x17
        /*010a*/ 	.short	(.L_45 - .L_44)
.L_44:
        /*010c*/ 	.word	0x00000000
        /*0110*/ 	.short	0x0009
        /*0112*/ 	.short	0x0048
        /*0114*/ 	.byte	0x00, 0xf4, 0x21, 0x00


	//----- nvinfo : EIATTR_KPARAM_INFO
	.align		4
.L_45:
        /*0118*/ 	.byte	0x04, 0x17
        /*011a*/ 	.short	(.L_47 - .L_46)
.L_46:
        /*011c*/ 	.word	0x00000000
        /*0120*/ 	.short	0x0008
        /*0122*/ 	.short	0x0040
        /*0124*/ 	.byte	0x00, 0xf4, 0x21, 0x00


	//----- nvinfo : EIATTR_KPARAM_INFO
	.align		4
.L_47:
        /*0128*/ 	.byte	0x04, 0x17
        /*012a*/ 	.short	(.L_49 - .L_48)
.L_48:
        /*012c*/ 	.word	0x00000000
        /*0130*/ 	.short	0x0007
        /*0132*/ 	.short	0x0038
        /*0134*/ 	.byte	0x00, 0xf4, 0x21, 0x00


	//----- nvinfo : EIATTR_KPARAM_INFO
	.align		4
.L_49:
        /*0138*/ 	.byte	0x04, 0x17
        /*013a*/ 	.short	(.L_51 - .L_50)
.L_50:
        /*013c*/ 	.word	0x00000000
        /*0140*/ 	.short	0x0006
        /*0142*/ 	.short	0x0030
        /*0144*/ 	.byte	0x00, 0xf4, 0x21, 0x00


	//----- nvinfo : EIATTR_KPARAM_INFO
	.align		4
.L_51:
        /*0148*/ 	.byte	0x04, 0x17
        /*014a*/ 	.short	(.L_53 - .L_52)
.L_52:
        /*014c*/ 	.word	0x00000000
        /*0150*/ 	.short	0x0005
        /*0152*/ 	.short	0x0028
        /*0154*/ 	.byte	0x00, 0xf4, 0x21, 0x00


	//----- nvinfo : EIATTR_KPARAM_INFO
	.align		4
.L_53:
        /*0158*/ 	.byte	0x04, 0x17
        /*015a*/ 	.short	(.L_55 - .L_54)
.L_54:
        /*015c*/ 	.word	0x00000000
        /*0160*/ 	.short	0x0004
        /*0162*/ 	.short	0x0020
        /*0164*/ 	.byte	0x00, 0xf4, 0x21, 0x00


	//----- nvinfo : EIATTR_KPARAM_INFO
	.align		4
.L_55:
        /*0168*/ 	.byte	0x04, 0x17
        /*016a*/ 	.short	(.L_57 - .L_56)
.L_56:
        /*016c*/ 	.word	0x00000000
        /*0170*/ 	.short	0x0003
        /*0172*/ 	.short	0x0018
        /*0174*/ 	.byte	0x00, 0xf4, 0x21, 0x00


	//----- nvinfo : EIATTR_KPARAM_INFO
	.align		4
.L_57:
        /*0178*/ 	.byte	0x04, 0x17
        /*017a*/ 	.short	(.L_59 - .L_58)
.L_58:
        /*017c*/ 	.word	0x00000000
        /*0180*/ 	.short	0x0002
        /*0182*/ 	.short	0x0010
        /*0184*/ 	.byte	0x00, 0xf4, 0x21, 0x00


	//----- nvinfo : EIATTR_KPARAM_INFO
	.align		4
.L_59:
        /*0188*/ 	.byte	0x04, 0x17
        /*018a*/ 	.short	(.L_61 - .L_60)
.L_60:
        /*018c*/ 	.word	0x00000000
        /*0190*/ 	.short	0x0001
        /*0192*/ 	.short	0x0008
        /*0194*/ 	.byte	0x00, 0xf4, 0x21, 0x00


	//----- nvinfo : EIATTR_KPARAM_INFO
	.align		4
.L_61:
        /*0198*/ 	.byte	0x04, 0x17
        /*019a*/ 	.short	(.L_63 - .L_62)
.L_62:
        /*019c*/ 	.word	0x00000000
        /*01a0*/ 	.short	0x0000
        /*01a2*/ 	.short	0x0000
        /*01a4*/ 	.byte	0x00, 0xf4, 0x21, 0x00


	//----- nvinfo : EIATTR_SPARSE_MMA_MASK
	.align		4
.L_63:
        /*01a8*/ 	.byte	0x03, 0x50
        /*01aa*/ 	.short	0x0000


	//----- nvinfo : EIATTR_MAXREG_COUNT
	.align		4
        /*01ac*/ 	.byte	0x03, 0x1b
        /*01ae*/ 	.short	0x00ff


	//----- nvinfo : EIATTR_EXIT_INSTR_OFFSETS
	.align		4
        /*01b0*/ 	.byte	0x04, 0x1c
        /*01b2*/ 	.short	(.L_65 - .L_64)


	//   ....[0]....
.L_64:
        /*01b4*/ 	.word	0x00000fc0


	//----- nvinfo : EIATTR_REQNTID
	.align		4
.L_65:
        /*01b8*/ 	.byte	0x04, 0x10
        /*01ba*/ 	.short	(.L_67 - .L_66)
.L_66:
        /*01bc*/ 	.word	0x00000100
        /*01c0*/ 	.word	0x00000001
        /*01c4*/ 	.word	0x00000001


	//----- nvinfo : EIATTR_CBANK_PARAM_SIZE
	.align		4
.L_67:
        /*01c8*/ 	.byte	0x03, 0x19
        /*01ca*/ 	.short	0x00cc


	//----- nvinfo : EIATTR_PARAM_CBANK
	.align		4
        /*01cc*/ 	.byte	0x04, 0x0a
        /*01ce*/ 	.short	(.L_69 - .L_68)
	.align		4
.L_68:
        /*01d0*/ 	.word	index@(.nv.constant0.triton_poi_fused__native_batch_norm_legit_no_training_add_mul_relu_sigmoid_11)
        /*01d4*/ 	.short	0x0210
        /*01d6*/ 	.short	0x00cc


	//----- nvinfo : EIATTR_SW_WAR
	.align		4
.L_69:
        /*01d8*/ 	.byte	0x04, 0x36
        /*01da*/ 	.short	(.L_71 - .L_70)
.L_70:
        /*01dc*/ 	.word	0x00000008
.L_71:


//--------------------- .nv.callgraph             --------------------------
	.section	.nv.callgraph,"",@"SHT_CUDA_CALLGRAPH"
	.align	4
	.sectionentsize	8
	.align		4
        /*0000*/ 	.word	0x00000000
	.align		4
        /*0004*/ 	.word	0xffffffff
	.align		4
        /*0008*/ 	.word	0x00000000
	.align		4
        /*000c*/ 	.word	0xfffffffe
	.align		4
        /*0010*/ 	.word	0x00000000
	.align		4
        /*0014*/ 	.word	0xfffffffd
	.align		4
        /*0018*/ 	.word	0x00000000
	.align		4
        /*001c*/ 	.word	0xfffffffc


//--------------------- .nv.constant4             --------------------------
	.section	.nv.constant4,"a",@progbits
	.align	8
	.align		8
.nv.constant4:
        /*0000*/ 	.dword	_$_str
	.align		8
        /*0008*/ 	.dword	_$_str_$_2


//--------------------- .text.triton_poi_fused__native_batch_norm_legit_no_training_add_mul_relu_sigmoid_11 --------------------------
	.section	.text.triton_poi_fused__native_batch_norm_legit_no_training_add_mul_relu_sigmoid_11,"ax",@progbits
	.align	128
        .global         triton_poi_fused__native_batch_norm_legit_no_training_add_mul_relu_sigmoid_11
        .type           triton_poi_fused__native_batch_norm_legit_no_training_add_mul_relu_sigmoid_11,@function
        .size           triton_poi_fused__native_batch_norm_legit_no_training_add_mul_relu_sigmoid_11,(.L_x_1 - triton_poi_fused__native_batch_norm_legit_no_training_add_mul_relu_sigmoid_11)
        .other          triton_poi_fused__native_batch_norm_legit_no_training_add_mul_relu_sigmoid_11,@"STO_CUDA_ENTRY STV_DEFAULT"
triton_poi_fused__native_batch_norm_legit_no_training_add_mul_relu_sigmoid_11:
.text.triton_poi_fused__native_batch_norm_legit_no_training_add_mul_relu_sigmoid_11:
[----:B------:R-:W-:Y:S01]  /*0000*/  LDC R1, c[0x0][0x28] ;  /* 0x00000a00ff017b82 */ /* 0x000fe20000000800 */
[----:B------:R-:W1:Y:S07]  /*0010*/  S2R R0, SR_TID.X ;  /* 0x0000000000007919 */ /* 0x000e6e0000002100 */
[----:B------:R-:W2:Y:S01]  /*0020*/  LDC.64 R6, c[0x0][0x228] ;  /* 0x00008a00ff067b82 */ /* 0x000ea20000000a00 */
[----:B------:R-:W-:Y:S01]  /*0030*/  ULDC.64 UR4, c[0x0][0x208] ;  /* 0x0000820000047ab9 */ /* 0x000fe20000000a00 */
[----:B------:R-:W3:Y:S06]  /*0040*/  S2R R5, SR_CTAID.X ;  /* 0x0000000000057919 */ /* 0x000eec0000002500 */
[----:B------:R-:W4:Y:S08]  /*0050*/  LDC.64 R18, c[0x0][0x218] ;  /* 0x00008600ff127b82 */ /* 0x000f300000000a00 */
[----:B------:R-:W5:Y:S08]  /*0060*/  LDC.64 R20, c[0x0][0x220] ;  /* 0x00008800ff147b82 */ /* 0x000f700000000a00 */
[----:B------:R-:W5:Y:S01]  /*0070*/  LDC.64 R22, c[0x0][0x230] ;  /* 0x00008c00ff167b82 */ /* 0x000f620000000a00 */
[----:B-1----:R-:W-:-:S07]  /*0080*/  SHF.L.U32 R0, R0, 0x1, RZ ;  /* 0x0000000100007819 */ /* 0x002fce00000006ff */
[----:B------:R-:W1:Y:S01]  /*0090*/  LDC.64 R24, c[0x0][0x238] ;  /* 0x00008e00ff187b82 */ /* 0x000e620000000a00 */
[----:B---3--:R-:W-:Y:S02]  /*00a0*/  SHF.R.S32.HI R3, RZ, 0x16, R5 ;  /* 0x00000016ff037819 */ /* 0x008fe40000011405 */
[----:B------:R-:W-:Y:S02]  /*00b0*/  LOP3.LUT R0, R0, 0x1fe, RZ, 0xc0, !PT ;  /* 0x000001fe00007812 */ /* 0x000fe400078ec0ff */
[----:B------:R-:W-:-:S03]  /*00c0*/  SGXT R3, R3, 0x1 ;  /* 0x000000010303781a */ /* 0x000fc60000000200 */
[----:B------:R-:W3:Y:S01]  /*00d0*/  LDC.64 R12, c[0x0][0x250] ;  /* 0x00009400ff0c7b82 */ /* 0x000ee20000000a00 */
[----:B------:R-:W-:-:S04]  /*00e0*/  LEA R2, R5, R0, 0x9 ;  /* 0x0000000005027211 */ /* 0x000fc800078e48ff */
[----:B------:R-:W-:-:S03]  /*00f0*/  LEA.HI R3, R3, R2, RZ, 0x6 ;  /* 0x0000000203037211 */ /* 0x000fc600078f30ff */
[----:B------:R-:W3:Y:S01]  /*0100*/  LDC.64 R26, c[0x0][0x240] ;  /* 0x00009000ff1a7b82 */ /* 0x000ee20000000a00 */
[----:B------:R-:W-:-:S04]  /*0110*/  LOP3.LUT R3, R3, 0xffffffc0, RZ, 0xc0, !PT ;  /* 0xffffffc003037812 */ /* 0x000fc800078ec0ff */
[----:B------:R-:W-:-:S03]  /*0120*/  IADD3 R4, R2, -R3, RZ ;  /* 0x8000000302047210 */ /* 0x000fc60007ffe0ff */
[----:B------:R-:W3:Y:S02]  /*0130*/  LDC.64 R10, c[0x0][0x248] ;  /* 0x00009200ff0a7b82 */ /* 0x000ee40000000a00 */
[----:B--2---:R-:W-:-:S06]  /*0140*/  IMAD.WIDE R6, R4, 0x4, R6 ;  /* 0x0000000404067825 */ /* 0x004fcc00078e0206 */
[----:B------:R-:W2:Y:S01]  /*0150*/  LDG.E.EL.64 R6, desc[UR4][R6.64] ;  /* 0x0000000406067981 */ /* 0x000ea2000c2e1b00 */
[----:B----4-:R-:W-:Y:S01]  /*0160*/  IMAD.WIDE R18, R2, 0x4, R18 ;  /* 0x0000000402127825 */ /* 0x010fe200078e0212 */
[----:B------:R-:W4:Y:S03]  /*0170*/  LDC.64 R16, c[0x0][0x278] ;  /* 0x00009e00ff107b82 */ /* 0x000f260000000a00 */
[C---:B-----5:R-:W-:Y:S02]  /*0180*/  IMAD.WIDE R20, R4.reuse, 0x4, R20 ;  /* 0x0000000404147825 */ /* 0x060fe400078e0214 */
[----:B------:R-:W5:Y:S03]  /*0190*/  LDG.E.64 R18, desc[UR4][R18.64] ;  /* 0x0000000412127981 */ /* 0x000f66000c1e1b00 */
[----:B------:R-:W4:Y:S01]  /*01a0*/  LDC.64 R8, c[0x0][0x258] ;  /* 0x00009600ff087b82 */ /* 0x000f220000000a00 */
[----:B------:R-:W5:Y:S01]  /*01b0*/  LDG.E.EL.64 R20, desc[UR4][R20.64] ;  /* 0x0000000414147981 */ /* 0x000f62000c2e1b00 */
[----:B0-----:R-:W-:-:S04]  /*01c0*/  IMAD.WIDE R22, R4, 0x4, R22 ;  /* 0x0000000404167825 */ /* 0x001fc800078e0216 */
[C---:B-1----:R-:W-:Y:S02]  /*01d0*/  IMAD.WIDE R24, R4.reuse, 0x4, R24 ;  /* 0x0000000404187825 */ /* 0x042fe400078e0218 */
[----:B------:R-:W5:Y:S01]  /*01e0*/  LDG.E.EL.64 R22, desc[UR4][R22.64] ;  /* 0x0000000416167981 */ /* 0x000f62000c2e1b00 */
[----:B------:R-:W0:Y:S03]  /*01f0*/  LDC.64 R14, c[0x0][0x260] ;  /* 0x00009800ff0e7b82 */ /* 0x000e260000000a00 */
[----:B------:R-:W5:Y:S01]  /*0200*/  LDG.E.EL.64 R24, desc[UR4][R24.64] ;  /* 0x0000000418187981 */ /* 0x000f62000c2e1b00 */
[----:B---3--:R-:W-:-:S06]  /*0210*/  IMAD.WIDE R12, R4, 0x4, R12 ;  /* 0x00000004040c7825 */ /* 0x008fcc00078e020c */
[----:B------:R-:W3:Y:S01]  /*0220*/  LDG.E.EL.64 R12, desc[UR4][R12.64] ;  /* 0x000000040c0c7981 */ /* 0x000ee2000c2e1b00 */
[----:B------:R-:W-:-:S04]  /*0230*/  IMAD.WIDE R10, R4, 0x4, R10 ;  /* 0x00000004040a7825 */ /* 0x000fc800078e020a */
[C---:B----4-:R-:W-:Y:S02]  /*0240*/  IMAD.WIDE R16, R4.reuse, 0x4, R16 ;  /* 0x0000000404107825 */ /* 0x050fe400078e0210 */
[----:B------:R-:W4:Y:S02]  /*0250*/  LDG.E.EL.64 R10, desc[UR4][R10.64] ;  /* 0x000000040a0a7981 */ /* 0x000f24000c2e1b00 */
[C---:B------:R-:W-:Y:S02]  /*0260*/  IMAD.WIDE R8, R4.reuse, 0x4, R8 ;  /* 0x0000000404087825 */ /* 0x040fe400078e0208 */
[----:B------:R-:W3:Y:S02]  /*0270*/  LDG.E.EL.64 R16, desc[UR4][R16.64] ;  /* 0x0000000410107981 */ /* 0x000ee4000c2e1b00 */
[----:B0-----:R-:W-:Y:S02]  /*0280*/  IMAD.WIDE R14, R4, 0x4, R14 ;  /* 0x00000004040e7825 */ /* 0x001fe400078e020e */
[----:B------:R-:W3:Y:S01]  /*0290*/  LDG.E.EL.64 R8, desc[UR4][R8.64] ;  /* 0x0000000408087981 */ /* 0x000ee2000c2e1b00 */
[----:B------:R-:W-:-:S03]  /*02a0*/  HFMA2.MMA R3, -RZ, RZ, 1.625, 0 ;  /* 0x3e800000ff037435 */ /* 0x000fc600000001ff */
[----:B------:R-:W3:Y:S01]  /*02b0*/  LDG.E.EL.64 R14, desc[UR4][R14.64] ;  /* 0x000000040e0e7981 */ /* 0x000ee2000c2e1b00 */
[----:B--2---:R-:W-:Y:S01]  /*02c0*/  FADD R5, R6, 9.9999997473787516356e-06 ;  /* 0x3727c5ac06057421 */ /* 0x004fe20000000000 */
[----:B------:R-:W-:Y:S01]  /*02d0*/  FADD R0, R7, 9.9999997473787516356e-06 ;  /* 0x3727c5ac07007421 */ /* 0x000fe20000000000 */
[----:B------:R-:W-:-:S04]  /*02e0*/  IMAD.WIDE R6, R2, 0x4, R26 ;  /* 0x0000000402067825 */ /* 0x000fc800078e021a */
[----:B------:R-:W0:Y:S02]  /*02f0*/  MUFU.SQRT R5, R5 ;  /* 0x0000000500057308 */ /* 0x000e240000002000 */
[----:B------:R-:W4:Y:S06]  /*0300*/  LDG.E.64 R6, desc[UR4][R6.64] ;  /* 0x0000000406067981 */ /* 0x000f2c000c1e1b00 */
[----:B------:R-:W1:Y:S01]  /*0310*/  MUFU.SQRT R0, R0 ;  /* 0x0000000000007308 */ /* 0x000e620000002000 */
[C---:B0-----:R-:W-:Y:S02]  /*0320*/  FSETP.GT.AND P0, PT, R5.reuse, 8.50705917302346158658e+37, PT ;  /* 0x7e8000000500780b */ /* 0x041fe40003f04000 */
[----:B------:R-:W-:-:S02]  /*0330*/  FSETP.GEU.AND P2, PT, R5, 1.175494350822287508e-38, PT ;  /* 0x008000000500780b */ /* 0x000fc40003f4e000 */
[C---:B-1----:R-:W-:Y:S02]  /*0340*/  FSETP.GT.AND P1, PT, R0.reuse, 8.50705917302346158658e+37, PT ;  /* 0x7e8000000000780b */ /* 0x042fe40003f24000 */
[----:B------:R-:W-:-:S07]  /*0350*/  FSETP.GEU.AND P3, PT, R0, 1.175494350822287508e-38, PT ;  /* 0x008000000000780b */ /* 0x000fce0003f6e000 */
[----:B------:R-:W-:-:S04]  /*0360*/  @P0 FMUL R5, R5, 0.25 ;  /* 0x3e80000005050820 */ /* 0x000fc80000400000 */
[----:B------:R-:W-:Y:S01]  /*0370*/  @!P2 FMUL R5, R5, 16777216 ;  /* 0x4b8000000505a820 */ /* 0x000fe20000400000 */
[----:B------:R-:W-:-:S05]  /*0380*/  @P1 FMUL R0, R0, 0.25 ;  /* 0x3e80000000001820 */ /* 0x000fca0000400000 */
[----:B------:R-:W0:Y:S01]  /*0390*/  MUFU.RCP R5, R5 ;  /* 0x0000000500057308 */ /* 0x000e220000001000 */
[----:B------:R-:W-:Y:S01]  /*03a0*/  @!P3 FMUL R0, R0, 16777216 ;  /* 0x4b8000000000b820 */ /* 0x000fe20000400000 */
[----:B------:R-:W-:-:S06]  /*03b0*/  FSEL R26, R3, 1, P0 ;  /* 0x3f800000031a7808 */ /* 0x000fcc0000000000 */
[----:B------:R-:W1:Y:S01]  /*03c0*/  MUFU.RCP R0, R0 ;  /* 0x0000000000007308 */ /* 0x000e620000001000 */
[----:B------:R-:W-:Y:S01]  /*03d0*/  @!P2 FMUL R26, R26, 16777216 ;  /* 0x4b8000001a1aa820 */ /* 0x000fe20000400000 */
[----:B------:R-:W-:Y:S01]  /*03e0*/  FSEL R29, R3, 1, P1 ;  /* 0x3f800000031d7808 */ /* 0x000fe20000800000 */
[----:B-----5:R-:W-:Y:S02]  /*03f0*/  FADD R18, R18, -R20 ;  /* 0x8000001412127221 */ /* 0x020fe40000000000 */
[----:B0-----:R-:W-:Y:S02]  /*0400*/  FMUL R27, R5, R26 ;  /* 0x0000001a051b7220 */ /* 0x001fe40000400000 */
[----:B------:R-:W-:Y:S01]  /*0410*/  @!P3 FMUL R29, R29, 16777216 ;  /* 0x4b8000001d1db820 */ /* 0x000fe20000400000 */
[----:B------:R-:W-:Y:S01]  /*0420*/  FADD R26, R19, -R21 ;  /* 0x80000015131a7221 */ /* 0x000fe20000000000 */
[----:B------:R-:W-:Y:S01]  /*0430*/  FMUL R5, R18, R27 ;  /* 0x0000001b12057220 */ /* 0x000fe20000400000 */
[----:B------:R-:W0:Y:S01]  /*0440*/  LDC.64 R20, c[0x0][0x270] ;  /* 0x00009c00ff147b82 */ /* 0x000e220000000a00 */
[----:B-1----:R-:W-:-:S07]  /*0450*/  FMUL R29, R0, R29 ;  /* 0x0000001d001d7220 */ /* 0x002fce0000400000 */
[----:B------:R-:W1:Y:S01]  /*0460*/  LDC.64 R18, c[0x0][0x268] ;  /* 0x00009a00ff127b82 */ /* 0x000e620000000a00 */
[----:B------:R-:W-:Y:S01]  /*0470*/  FMUL R0, R26, R29 ;  /* 0x0000001d1a007220 */ /* 0x000fe20000400000 */
[----:B------:R-:W-:-:S03]  /*0480*/  FFMA R5, R22, R5, R24 ;  /* 0x0000000516057223 */ /* 0x000fc60000000018 */
[----:B------:R-:W-:-:S03]  /*0490*/  FFMA R0, R23, R0, R25 ;  /* 0x0000000017007223 */ /* 0x000fc60000000019 */
[----:B------:R-:W2:Y:S08]  /*04a0*/  LDC.64 R22, c[0x0][0x280] ;  /* 0x0000a000ff167b82 */ /* 0x000eb00000000a00 */
[----:B------:R-:W5:Y:S01]  /*04b0*/  LDC.64 R24, c[0x0][0x288] ;  /* 0x0000a200ff187b82 */ /* 0x000f620000000a00 */
[----:B0-----:R-:W-:-:S06]  /*04c0*/  IMAD.WIDE R20, R4, 0x4, R20 ;  /* 0x0000000404147825 */ /* 0x001fcc00078e0214 */
[----:B------:R-:W4:Y:S01]  /*04d0*/  LDG.E.EL.64 R20, desc[UR4][R20.64] ;  /* 0x0000000414147981 */ /* 0x000f22000c2e1b00 */
[----:B-1----:R-:W-:-:S06]  /*04e0*/  IMAD.WIDE R18, R2, 0x4, R18 ;  /* 0x0000000402127825 */ /* 0x002fcc00078e0212 */
[----:B------:R-:W4:Y:S01]  /*04f0*/  LDG.E.64 R18, desc[UR4][R18.64] ;  /* 0x0000000412127981 */ /* 0x000f22000c1e1b00 */
[----:B--2---:R-:W-:-:S06]  /*0500*/  IMAD.WIDE R22, R4, 0x4, R22 ;  /* 0x0000000404167825 */ /* 0x004fcc00078e0216 */
[----:B------:R-:W2:Y:S01]  /*0510*/  LDG.E.EL.64 R22, desc[UR4][R22.64] ;  /* 0x0000000416167981 */ /* 0x000ea2000c2e1b00 */
[----:B-----5:R-:W-:-:S06]  /*0520*/  IMAD.WIDE R24, R4, 0x4, R24 ;  /* 0x0000000404187825 */ /* 0x020fcc00078e0218 */
[----:B------:R-:W2:Y:S01]  /*0530*/  LDG.E.EL.64 R24, desc[UR4][R24.64] ;  /* 0x0000000418187981 */ /* 0x000ea2000c2e1b00 */
[----:B---3--:R-:W-:-:S04]  /*0540*/  FADD R12, R12, 9.9999997473787516356e-06 ;  /* 0x3727c5ac0c0c7421 */ /* 0x008fc80000000000 */
[----:B------:R-:W0:Y:S02]  /*0550*/  MUFU.SQRT R26, R12 ;  /* 0x0000000c001a7308 */ /* 0x000e240000002000 */
[C---:B0-----:R-:W-:Y:S02]  /*0560*/  FSETP.GT.AND P0, PT, R26.reuse, 8.50705917302346158658e+37, PT ;  /* 0x7e8000001a00780b */ /* 0x041fe40003f04000 */
[----:B------:R-:W-:-:S11]  /*0570*/  FSETP.GEU.AND P1, PT, R26, 1.175494350822287508e-38, PT ;  /* 0x008000001a00780b */ /* 0x000fd60003f2e000 */
[----:B------:R-:W-:-:S04]  /*0580*/  @P0 FMUL R26, R26, 0.25 ;  /* 0x3e8000001a1a0820 */ /* 0x000fc80000400000 */
[----:B------:R-:W-:Y:S01]  /*0590*/  @!P1 FMUL R26, R26, 16777216 ;  /* 0x4b8000001a1a9820 */ /* 0x000fe20000400000 */
[----:B------:R-:W-:-:S05]  /*05a0*/  FADD R28, R13, 9.9999997473787516356e-06 ;  /* 0x3727c5ac0d1c7421 */ /* 0x000fca0000000000 */
[----:B------:R-:W0:Y:S01]  /*05b0*/  MUFU.RCP R26, R26 ;  /* 0x0000001a001a7308 */ /* 0x000e220000001000 */
[----:B------:R-:W-:-:S07]  /*05c0*/  FSEL R13, R3, 1, P0 ;  /* 0x3f800000030d7808 */ /* 0x000fce0000000000 */
[----:B------:R-:W1:Y:S01]  /*05d0*/  MUFU.SQRT R28, R28 ;  /* 0x0000001c001c7308 */ /* 0x000e620000002000 */
[----:B------:R-:W-:-:S04]  /*05e0*/  @!P1 FMUL R13, R13, 16777216 ;  /* 0x4b8000000d0d9820 */ /* 0x000fc80000400000 */
[----:B0-----:R-:W-:Y:S02]  /*05f0*/  FMUL R27, R26, R13 ;  /* 0x0000000d1a1b7220 */ /* 0x001fe40000400000 */
[----:B------:R-:W0:Y:S01]  /*0600*/  LDC.64 R12, c[0x0][0x298] ;  /* 0x0000a600ff0c7b82 */ /* 0x000e220000000a00 */
[C---:B-1----:R-:W-:Y:S02]  /*0610*/  FSETP.GT.AND P0, PT, R28.reuse, 8.50705917302346158658e+37, PT ;  /* 0x7e8000001c00780b */ /* 0x042fe40003f04000 */
[----:B------:R-:W-:-:S11]  /*0620*/  FSETP.GEU.AND P1, PT, R28, 1.175494350822287508e-38, PT ;  /* 0x008000001c00780b */ /* 0x000fd60003f2e000 */
[----:B------:R-:W-:-:S04]  /*0630*/  @P0 FMUL R28, R28, 0.25 ;  /* 0x3e8000001c1c0820 */ /* 0x000fc80000400000 */
[----:B------:R-:W-:Y:S01]  /*0640*/  @!P1 FMUL R28, R28, 16777216 ;  /* 0x4b8000001c1c9820 */ /* 0x000fe20000400000 */
[----:B0-----:R-:W-:-:S03]  /*0650*/  IMAD.WIDE R12, R4, 0x4, R12 ;  /* 0x00000004040c7825 */ /* 0x001fc600078e020c */
[----:B------:R-:W-:Y:S03]  /*0660*/  MUFU.RCP R29, R28 ;  /* 0x0000001c001d7308 */ /* 0x000fe60000001000 */
[----:B------:R-:W3:Y:S01]  /*0670*/  LDG.E.EL.64 R12, desc[UR4][R12.64] ;  /* 0x000000040c0c7981 */ /* 0x000ee2000c2e1b00 */
[----:B----4-:R-:W-:Y:S01]  /*0680*/  FADD R6, R6, -R10 ;  /* 0x8000000a06067221 */ /* 0x010fe20000000000 */
[----:B------:R-:W-:-:S03]  /*0690*/  FADD R10, R16, 9.9999997473787516356e-06 ;  /* 0x3727c5ac100a7421 */ /* 0x000fc60000000000 */
[----:B------:R-:W-:Y:S01]  /*06a0*/  FMUL R27, R6, R27 ;  /* 0x0000001b061b7220 */ /* 0x000fe20000400000 */
[----:B------:R-:W-:-:S03]  /*06b0*/  FADD R16, R17, 9.9999997473787516356e-06 ;  /* 0x3727c5ac11107421 */ /* 0x000fc60000000000 */
[----:B------:R-:W-:Y:S02]  /*06c0*/  FFMA R8, R8, R27, R14 ;  /* 0x0000001b08087223 */ /* 0x000fe4000000000e */
[----:B------:R-:W0:Y:S01]  /*06d0*/  LDC.64 R26, c[0x0][0x2b8] ;  /* 0x0000ae00ff1a7b82 */ /* 0x000e220000000a00 */
[----:B------:R1:W4:Y:S08]  /*06e0*/  MUFU.SQRT R14, R10 ;  /* 0x0000000a000e7308 */ /* 0x0003300000002000 */
[----:B------:R-:W5:Y:S01]  /*06f0*/  MUFU.SQRT R16, R16 ;  /* 0x0000001000107308 */ /* 0x000f620000002000 */
[----:B------:R-:W-:Y:S01]  /*0700*/  FSEL R6, R3, 1, P0 ;  /* 0x3f80000003067808 */ /* 0x000fe20000000000 */
[----:B------:R-:W-:-:S02]  /*0710*/  FADD R17, R7, -R11 ;  /* 0x8000000b07117221 */ /* 0x000fc40000000000 */
[----:B-1----:R-:W1:Y:S02]  /*0720*/  LDC.64 R10, c[0x0][0x290] ;  /* 0x0000a400ff0a7b82 */ /* 0x002e640000000a00 */
[----:B------:R-:W-:Y:S01]  /*0730*/  @!P1 FMUL R6, R6, 16777216 ;  /* 0x4b80000006069820 */ /* 0x000fe20000400000 */
[C---:B----4-:R-:W-:Y:S02]  /*0740*/  FSETP.GT.AND P0, PT, R14.reuse, 8.50705917302346158658e+37, PT ;  /* 0x7e8000000e00780b */ /* 0x050fe40003f04000 */
[----:B------:R-:W-:Y:S01]  /*0750*/  FSETP.GEU.AND P2, PT, R14, 1.175494350822287508e-38, PT ;  /* 0x008000000e00780b */ /* 0x000fe20003f4e000 */
[----:B------:R-:W-:Y:S01]  /*0760*/  FMUL R29, R29, R6 ;  /* 0x000000061d1d7220 */ /* 0x000fe20000400000 */
[C---:B-----5:R-:W-:Y:S02]  /*0770*/  FSETP.GT.AND P1, PT, R16.reuse, 8.50705917302346158658e+37, PT ;  /* 0x7e8000001000780b */ /* 0x060fe40003f24000 */
[----:B------:R-:W-:Y:S01]  /*0780*/  FSETP.GEU.AND P3, PT, R16, 1.175494350822287508e-38, PT ;  /* 0x008000001000780b */ /* 0x000fe20003f6e000 */
[----:B0-----:R-:W-:-:S06]  /*0790*/  IMAD.WIDE R6, R4, 0x4, R26 ;  /* 0x0000000404067825 */ /* 0x001fcc00078e021a */
[----:B------:R-:W-:Y:S01]  /*07a0*/  @P0 FMUL R14, R14, 0.25 ;  /* 0x3e8000000e0e0820 */ /* 0x000fe20000400000 */
[----:B------:R-:W4:Y:S03]  /*07b0*/  LDG.E.EL.64 R6, desc[UR4][R6.64] ;  /* 0x0000000406067981 */ /* 0x000f26000c2e1b00 */
[----:B------:R-:W-:Y:S01]  /*07c0*/  @P1 FMUL R16, R16, 0.25 ;  /* 0x3e80000010101820 */ /* 0x000fe20000400000 */
[----:B------:R-:W-:-:S03]  /*07d0*/  @!P2 FMUL R14, R14, 16777216 ;  /* 0x4b8000000e0ea820 */ /* 0x000fc60000400000 */
[----:B------:R-:W-:Y:S01]  /*07e0*/  @!P3 FMUL R16, R16, 16777216 ;  /* 0x4b8000001010b820 */ /* 0x000fe20000400000 */
[----:B------:R-:W-:Y:S02]  /*07f0*/  FMUL R26, R17, R29 ;  /* 0x0000001d111a7220 */ /* 0x000fe40000400000 */
[----:B------:R-:W0:Y:S01]  /*0800*/  MUFU.RCP R14, R14 ;  /* 0x0000000e000e7308 */ /* 0x000e220000001000 */
[----:B-1----:R-:W-:-:S04]  /*0810*/  IMAD.WIDE R10, R4, 0x4, R10 ;  /* 0x00000004040a7825 */ /* 0x002fc800078e020a */
[----:B------:R-:W-:-:S03]  /*0820*/  FFMA R9, R9, R26, R15 ;  /* 0x0000001a09097223 */ /* 0x000fc6000000000f */
[----:B------:R-:W1:Y:S01]  /*0830*/  MUFU.RCP R16, R16 ;  /* 0x0000001000107308 */ /* 0x000e620000001000 */
[C---:B------:R-:W-:Y:S01]  /*0840*/  FSEL R15, R3.reuse, 1, P0 ;  /* 0x3f800000030f7808 */ /* 0x040fe20000000000 */
[----:B------:R-:W5:Y:S01]  /*0850*/  LDG.E.EL.64 R10, desc[UR4][R10.64] ;  /* 0x000000040a0a7981 */ /* 0x000f62000c2e1b00 */
[----:B------:R-:W-:-:S03]  /*0860*/  FSEL R17, R3, 1, P1 ;  /* 0x3f80000003117808 */ /* 0x000fc60000800000 */
[----:B------:R-:W-:Y:S02]  /*0870*/  @!P2 FMUL R15, R15, 16777216 ;  /* 0x4b8000000f0fa820 */ /* 0x000fe40000400000 */
[----:B------:R-:W-:Y:S01]  /*0880*/  @!P3 FMUL R17, R17, 16777216 ;  /* 0x4b8000001111b820 */ /* 0x000fe20000400000 */
[----:B------:R-:W-:Y:S01]  /*0890*/  FADD R5, R5, R8 ;  /* 0x0000000805057221 */ /* 0x000fe20000000000 */
[----:B------:R-:W-:Y:S01]  /*08a0*/  FADD R19, R19, -R21 ;  /* 0x8000001513137221 */ /* 0x000fe20000000000 */
[----:B------:R-:W-:Y:S01]  /*08b0*/  FADD R18, R18, -R20 ;  /* 0x8000001412127221 */ /* 0x000fe20000000000 */
[----:B0-----:R-:W-:Y:S01]  /*08c0*/  FMUL R21, R14, R15 ;  /* 0x0000000f0e157220 */ /* 0x001fe20000400000 */
[----:B-1----:R-:W-:Y:S01]  /*08d0*/  FMUL R20, R16, R17 ;  /* 0x0000001110147220 */ /* 0x002fe20000400000 */
[----:B------:R-:W0:Y:S02]  /*08e0*/  LDC.64 R14, c[0x0][0x2b0] ;  /* 0x0000ac00ff0e7b82 */ /* 0x000e240000000a00 */
[----:B------:R-:W-:Y:S01]  /*08f0*/  FMUL R21, R21, R18 ;  /* 0x0000001215157220 */ /* 0x000fe20000400000 */
[----:B------:R-:W-:-:S05]  /*0900*/  FMUL R20, R20, R19 ;  /* 0x0000001314147220 */ /* 0x000fca0000400000 */
[----:B------:R-:W1:Y:S01]  /*0910*/  LDC.64 R16, c[0x0][0x2a8] ;  /* 0x0000aa00ff107b82 */ /* 0x000e620000000a00 */
[----:B--2---:R-:W-:Y:S01]  /*0920*/  FFMA R8, R23, R20, R25 ;  /* 0x0000001417087223 */ /* 0x004fe20000000019 */
[----:B------:R-:W-:-:S06]  /*0930*/  FFMA R26, R22, R21, R24 ;  /* 0x00000015161a7223 */ /* 0x000fcc0000000018 */
[----:B------:R-:W2:Y:S08]  /*0940*/  LDC.64 R22, c[0x0][0x2c0] ;  /* 0x0000b000ff167b82 */ /* 0x000eb00000000a00 */
[----:B------:R-:W2:Y:S08]  /*0950*/  LDC.64 R24, c[0x0][0x2a0] ;  /* 0x0000a800ff187b82 */ /* 0x000eb00000000a00 */
[----:B------:R-:W2:Y:S08]  /*0960*/  LDC.64 R20, c[0x0][0x2c8] ;  /* 0x0000b200ff147b82 */ /* 0x000eb00000000a00 */
[----:B------:R-:W2:Y:S01]  /*0970*/  LDC.64 R18, c[0x0][0x2d0] ;  /* 0x0000b400ff127b82 */ /* 0x000ea20000000a00 */
[----:B-1----:R-:W-:-:S04]  /*0980*/  IMAD.WIDE R16, R2, 0x4, R16 ;  /* 0x0000000402107825 */ /* 0x002fc800078e0210 */
[C---:B0-----:R-:W-:Y:S02]  /*0990*/  IMAD.WIDE R14, R4.reuse, 0x4, R14 ;  /* 0x00000004040e7825 */ /* 0x041fe400078e020e */
[----:B------:R-:W5:Y:S02]  /*09a0*/  LDG.E.64 R16, desc[UR4][R16.64] ;  /* 0x0000000410107981 */ /* 0x000f64000c1e1b00 */
[C---:B--2---:R-:W-:Y:S02]  /*09b0*/  IMAD.WIDE R28, R4.reuse, 0x4, R22 ;  /* 0x00000004041c7825 */ /* 0x044fe400078e0216 */
[----:B------:R-:W2:Y:S02]  /*09c0*/  LDG.E.EL.64 R14, desc[UR4][R14.64] ;  /* 0x000000040e0e7981 */ /* 0x000ea4000c2e1b00 */
[----:B------:R-:W-:-:S04]  /*09d0*/  IMAD.WIDE R22, R4, 0x4, R24 ;  /* 0x0000000404167825 */ /* 0x000fc800078e0218 */
[C---:B------:R-:W-:Y:S02]  /*09e0*/  IMAD.WIDE R20, R4.reuse, 0x4, R20 ;  /* 0x0000000404147825 */ /* 0x040fe400078e0214 */
[----:B------:R-:W2:Y:S04]  /*09f0*/  LDG.E.EL.64 R22, desc[UR4][R22.64] ;  /* 0x0000000416167981 */ /* 0x000ea8000c2e1b00 */
[----:B------:R-:W2:Y:S01]  /*0a00*/  LDG.E.EL.64 R20, desc[UR4][R20.64] ;  /* 0x0000000414147981 */ /* 0x000ea2000c2e1b00 */
[----:B------:R-:W-:-:S03]  /*0a10*/  IMAD.WIDE R24, R4, 0x4, R18 ;  /* 0x0000000404187825 */ /* 0x000fc600078e0212 */
[----:B------:R0:W2:Y:S04]  /*0a20*/  LDG.E.EL.64 R18, desc[UR4][R28.64] ;  /* 0x000000041c127981 */ /* 0x0000a8000c2e1b00 */
[----:B------:R-:W2:Y:S01]  /*0a30*/  LDG.E.EL.64 R24, desc[UR4][R24.64] ;  /* 0x0000000418187981 */ /* 0x000ea2000c2e1b00 */
[----:B------:R-:W-:-:S04]  /*0a40*/  FADD R5, RZ, -R5 ;  /* 0x80000005ff057221 */ /* 0x000fc80000000000 */
[----:B------:R-:W-:-:S05]  /*0a50*/  FMUL R4, R5, 1.4426950216293334961 ;  /* 0x3fb8aa3b05047820 */ /* 0x000fca0000400000 */
[----:B------:R-:W-:Y:S01]  /*0a60*/  FSETP.GEU.AND P0, PT, R4, -126, PT ;  /* 0xc2fc00000400780b */ /* 0x000fe20003f0e000 */
[----:B------:R-:W-:-:S04]  /*0a70*/  FADD R0, R0, R9 ;  /* 0x0000000900007221 */ /* 0x000fc80000000000 */
[----:B------:R-:W-:-:S04]  /*0a80*/  FADD R0, RZ, -R0 ;  /* 0x80000000ff007221 */ /* 0x000fc80000000000 */
[----:B------:R-:W-:-:S04]  /*0a90*/  FMUL R27, R0, 1.4426950216293334961 ;  /* 0x3fb8aa3b001b7820 */ /* 0x000fc80000400000 */
[----:B------:R-:W-:-:S04]  /*0aa0*/  @!P0 FMUL R4, R4, 0.5 ;  /* 0x3f00000004048820 */ /* 0x000fc80000400000 */
[----:B------:R-:W1:Y:S01]  /*0ab0*/  MUFU.EX2 R0, R4 ;  /* 0x0000000400007308 */ /* 0x000e620000000800 */
[----:B------:R-:W-:Y:S01]  /*0ac0*/  FSETP.GEU.AND P2, PT, R27, -126, PT ;  /* 0xc2fc00001b00780b */ /* 0x000fe20003f4e000 */
[----:B---3--:R-:W-:Y:S01]  /*0ad0*/  FADD R5, R12, 9.9999997473787516356e-06 ;  /* 0x3727c5ac0c057421 */ /* 0x008fe20000000000 */
[----:B-1----:R-:W-:-:S11]  /*0ae0*/  @!P0 FMUL R0, R0, R0 ;  /* 0x0000000000008220 */ /* 0x002fd60000400000 */
[----:B------:R-:W-:Y:S01]  /*0af0*/  @!P2 FMUL R27, R27, 0.5 ;  /* 0x3f0000001b1ba820 */ /* 0x000fe20000400000 */
[----:B------:R-:W-:-:S03]  /*0b00*/  FADD R12, R0, 1 ;  /* 0x3f800000000c7421 */ /* 0x000fc60000000000 */
[----:B------:R-:W1:Y:S02]  /*0b10*/  MUFU.EX2 R9, R27 ;  /* 0x0000001b00097308 */ /* 0x000e640000000800 */
[----:B------:R-:W-:-:S06]  /*0b20*/  FSETP.GT.AND P1, PT, R12, 8.50705917302346158658e+37, PT ;  /* 0x7e8000000c00780b */ /* 0x000fcc0003f24000 */
[----:B------:R-:W3:Y:S01]  /*0b30*/  MUFU.SQRT R5, R5 ;  /* 0x0000000500057308 */ /* 0x000ee20000002000 */
[----:B------:R-:W-:Y:S01]  /*0b40*/  FADD R13, R13, 9.9999997473787516356e-06 ;  /* 0x3727c5ac0d0d7421 */ /* 0x000fe20000000000 */
[----:B-1----:R-:W-:-:S05]  /*0b50*/  @!P2 FMUL R9, R9, R9 ;  /* 0x000000090909a220 */ /* 0x002fca0000400000 */
[----:B------:R-:W-:Y:S01]  /*0b60*/  @P1 FMUL R12, R12, 0.25 ;  /* 0x3e8000000c0c1820 */ /* 0x000fe20000400000 */
[----:B------:R-:W1:Y:S08]  /*0b70*/  MUFU.SQRT R0, R13 ;  /* 0x0000000d00007308 */ /* 0x000e700000002000 */
[----:B------:R-:W0:Y:S01]  /*0b80*/  MUFU.RCP R12, R12 ;  /* 0x0000000c000c7308 */ /* 0x000e220000001000 */
[----:B---3--:R-:W-:-:S02]  /*0b90*/  FSETP.GT.AND P5, PT, R5, 8.50705917302346158658e+37, PT ;  /* 0x7e8000000500780b */ /* 0x008fc40003fa4000 */
[----:B------:R-:W-:Y:S02]  /*0ba0*/  FSETP.GEU.AND P0, PT, R5, 1.175494350822287508e-38, PT ;  /* 0x008000000500780b */ /* 0x000fe40003f0e000 */
[----:B-1----:R-:W-:-:S09]  /*0bb0*/  FSETP.GT.AND P3, PT, R0, 8.50705917302346158658e+37, PT ;  /* 0x7e8000000000780b */ /* 0x002fd20003f64000 */
[----:B------:R-:W-:-:S04]  /*0bc0*/  @P5 FMUL R5, R5, 0.25 ;  /* 0x3e80000005055820 */ /* 0x000fc80000400000 */
[----:B------:R-:W-:-:S06]  /*0bd0*/  @!P0 FMUL R5, R5, 16777216 ;  /* 0x4b80000005058820 */ /* 0x000fcc0000400000 */
[----:B------:R-:W-:Y:S01]  /*0be0*/  MUFU.RCP R5, R5 ;  /* 0x0000000500057308 */ /* 0x000fe20000001000 */
[----:B----4-:R-:W-:Y:S01]  /*0bf0*/  FADD R4, R6, 9.9999997473787516356e-06 ;  /* 0x3727c5ac06047421 */ /* 0x010fe20000000000 */
[----:B------:R-:W-:Y:S01]  /*0c00*/  FADD R6, R7, 9.9999997473787516356e-06 ;  /* 0x3727c5ac07067421 */ /* 0x000fe20000000000 */
[----:B------:R-:W-:-:S05]  /*0c10*/  FADD R7, R9, 1 ;  /* 0x3f80000009077421 */ /* 0x000fca0000000000 */
[----:B------:R-:W1:Y:S01]  /*0c20*/  MUFU.SQRT R4, R4 ;  /* 0x0000000400047308 */ /* 0x000e620000002000 */
[----:B------:R-:W-:-:S07]  /*0c30*/  FSETP.GT.AND P6, PT, R7, 8.50705917302346158658e+37, PT ;  /* 0x7e8000000700780b */ /* 0x000fce0003fc4000 */
[----:B------:R-:W3:Y:S01]  /*0c40*/  MUFU.SQRT R6, R6 ;  /* 0x0000000600067308 */ /* 0x000ee20000002000 */
[----:B------:R-:W-:-:S05]  /*0c50*/  FSEL R9, R3, 1, P1 ;  /* 0x3f80000003097808 */ /* 0x000fca0000800000 */
[----:B0-----:R-:W-:Y:S01]  /*0c60*/  FMUL R9, R12, R9 ;  /* 0x000000090c097220 */ /* 0x001fe20000400000 */
[----:B-----5:R-:W-:Y:S01]  /*0c70*/  LOP3.LUT R10, R10, 0x80000000, RZ, 0x3c, !PT ;  /* 0x800000000a0a7812 */ /* 0x020fe200078e3cff */
[----:B------:R-:W-:Y:S01]  /*0c80*/  @P6 FMUL R7, R7, 0.25 ;  /* 0x3e80000007076820 */ /* 0x000fe20000400000 */
[C---:B-1----:R-:W-:Y:S02]  /*0c90*/  FSETP.GT.AND P4, PT, R4.reuse, 8.50705917302346158658e+37, PT ;  /* 0x7e8000000400780b */ /* 0x042fe40003f84000 */
[----:B------:R-:W-:Y:S01]  /*0ca0*/  FSEL R12, R3, 1, P6 ;  /* 0x3f800000030c7808 */ /* 0x000fe20003000000 */
[----:B------:R-:W-:Y:S01]  /*0cb0*/  FFMA R26, R9, R26, R10 ;  /* 0x0000001a091a7223 */ /* 0x000fe2000000000a */
[----:B------:R-:W-:Y:S02]  /*0cc0*/  FSETP.GEU.AND P2, PT, R4, 1.175494350822287508e-38, PT ;  /* 0x008000000400780b */ /* 0x000fe40003f4e000 */
[----:B---3--:R-:W-:Y:S02]  /*0cd0*/  FSETP.GT.AND P6, PT, R6, 8.50705917302346158658e+37, PT ;  /* 0x7e8000000600780b */ /* 0x008fe40003fc4000 */
[----:B------:R-:W-:-:S02]  /*0ce0*/  FSEL R10, R3, 1, P5 ;  /* 0x3f800000030a7808 */ /* 0x000fc40002800000 */
[----:B------:R-:W-:Y:S02]  /*0cf0*/  FSETP.GEU.AND P1, PT, R0, 1.175494350822287508e-38, PT ;  /* 0x008000000000780b */ /* 0x000fe40003f2e000 */
[----:B------:R-:W-:Y:S01]  /*0d00*/  FSETP.GEU.AND P5, PT, R6, 1.175494350822287508e-38, PT ;  /* 0x008000000600780b */ /* 0x000fe20003fae000 */
[----:B------:R-:W0:Y:S01]  /*0d10*/  MUFU.RCP R7, R7 ;  /* 0x0000000700077308 */ /* 0x000e220000001000 */
[----:B------:R-:W-:Y:S01]  /*0d20*/  @P4 FMUL R4, R4, 0.25 ;  /* 0x3e80000004044820 */ /* 0x000fe20000400000 */
[----:B------:R-:W-:-:S04]  /*0d30*/  @P3 FMUL R0, R0, 0.25 ;  /* 0x3e80000000003820 */ /* 0x000fc80000400000 */
[----:B------:R-:W-:Y:S01]  /*0d40*/  @P6 FMUL R6, R6, 0.25 ;  /* 0x3e80000006066820 */ /* 0x000fe20000400000 */
[----:B------:R-:W-:-:S03]  /*0d50*/  @!P2 FMUL R4, R4, 16777216 ;  /* 0x4b8000000404a820 */ /* 0x000fc60000400000 */
[----:B------:R-:W-:Y:S02]  /*0d60*/  @!P1 FMUL R0, R0, 16777216 ;  /* 0x4b80000000009820 */ /* 0x000fe40000400000 */
[----:B------:R-:W-:Y:S01]  /*0d70*/  @!P5 FMUL R6, R6, 16777216 ;  /* 0x4b8000000606d820 */ /* 0x000fe20000400000 */
[----:B------:R-:W1:Y:S01]  /*0d80*/  MUFU.RCP R4, R4 ;  /* 0x0000000400047308 */ /* 0x000e620000001000 */
[----:B------:R-:W-:Y:S01]  /*0d90*/  LOP3.LUT R28, R11, 0x80000000, RZ, 0x3c, !PT ;  /* 0x800000000b1c7812 */ /* 0x000fe200078e3cff */
[----:B0-----:R-:W-:Y:S01]  /*0da0*/  FMUL R9, R7, R12 ;  /* 0x0000000c07097220 */ /* 0x001fe20000400000 */
[----:B------:R-:W-:-:S05]  /*0db0*/  FSEL R13, R3, 1, P4 ;  /* 0x3f800000030d7808 */ /* 0x000fca0002000000 */
[----:B------:R-:W0:Y:S01]  /*0dc0*/  MUFU.RCP R0, R0 ;  /* 0x0000000000007308 */ /* 0x000e220000001000 */
[----:B------:R-:W-:Y:S01]  /*0dd0*/  FSEL R11, R3, 1, P3 ;  /* 0x3f800000030b7808 */ /* 0x000fe20001800000 */
[----:B------:R-:W-:-:S06]  /*0de0*/  FFMA R7, R9, R8, R28 ;  /* 0x0000000809077223 */ /* 0x000fcc000000001c */
[----:B------:R-:W3:Y:S01]  /*0df0*/  MUFU.RCP R6, R6 ;  /* 0x0000000600067308 */ /* 0x000ee20000001000 */
[----:B------:R-:W-:Y:S01]  /*0e00*/  FSEL R3, R3, 1, P6 ;  /* 0x3f80000003037808 */ /* 0x000fe20003000000 */
[----:B------:R-:W4:Y:S01]  /*0e10*/  LDC.64 R8, c[0x0][0x210] ;  /* 0x00008400ff087b82 */ /* 0x000f220000000a00 */
[----:B------:R-:W-:Y:S01]  /*0e20*/  @!P0 FMUL R10, R10, 16777216 ;  /* 0x4b8000000a0a8820 */ /* 0x000fe20000400000 */
[----:B------:R-:W-:Y:S01]  /*0e30*/  @!P2 FMUL R13, R13, 16777216 ;  /* 0x4b8000000d0da820 */ /* 0x000fe20000400000 */
[----:B------:R-:W-:Y:S01]  /*0e40*/  @!P1 FMUL R11, R11, 16777216 ;  /* 0x4b8000000b0b9820 */ /* 0x000fe20000400000 */
[----:B------:R-:W-:Y:S01]  /*0e50*/  @!P5 FMUL R3, R3, 16777216 ;  /* 0x4b8000000303d820 */ /* 0x000fe20000400000 */
[----:B------:R-:W-:Y:S01]  /*0e60*/  FMUL R5, R5, R10 ;  /* 0x0000000a05057220 */ /* 0x000fe20000400000 */
[----:B-1----:R-:W-:Y:S01]  /*0e70*/  FMUL R4, R4, R13 ;  /* 0x0000000d04047220 */ /* 0x002fe20000400000 */
[----:B0-----:R-:W-:Y:S02]  /*0e80*/  FMUL R0, R0, R11 ;  /* 0x0000000b00007220 */ /* 0x001fe40000400000 */
[----:B------:R-:W-:Y:S01]  /*0e90*/  FMUL R5, R5, R26 ;  /* 0x0000001a05057220 */ /* 0x000fe20000400000 */
[----:B---3--:R-:W-:Y:S01]  /*0ea0*/  FMUL R6, R6, R3 ;  /* 0x0000000306067220 */ /* 0x008fe20000400000 */
[----:B------:R-:W-:Y:S01]  /*0eb0*/  FMUL R0, R0, R7 ;  /* 0x0000000700007220 */ /* 0x000fe20000400000 */
[----:B--2---:R-:W-:Y:S01]  /*0ec0*/  FADD R27, R16, -R14 ;  /* 0x8000000e101b7221 */ /* 0x004fe20000000000 */
[----:B------:R-:W-:-:S03]  /*0ed0*/  FADD R15, R17, -R15 ;  /* 0x8000000f110f7221 */ /* 0x000fc60000000000 */
[----:B------:R-:W-:Y:S01]  /*0ee0*/  FMUL R27, R4, R27 ;  /* 0x0000001b041b7220 */ /* 0x000fe20000400000 */
[----:B------:R-:W-:Y:S01]  /*0ef0*/  FMUL R6, R6, R15 ;  /* 0x0000000f06067220 */ /* 0x000fe20000400000 */
[----:B----4-:R-:W-:-:S04]  /*0f00*/  IMAD.WIDE R8, R2, 0x4, R8 ;  /* 0x0000000402087825 */ /* 0x010fc800078e0208 */
[----:B------:R-:W-:Y:S01]  /*0f10*/  FFMA R18, R18, R27, R20 ;  /* 0x0000001b12127223 */ /* 0x000fe20000000014 */
[----:B------:R-:W-:Y:S01]  /*0f20*/  FFMA R19, R19, R6, R21 ;  /* 0x0000000613137223 */ /* 0x000fe20000000015 */
[----:B------:R-:W-:Y:S01]  /*0f30*/  FFMA R5, R22, R5, R24 ;  /* 0x0000000516057223 */ /* 0x000fe20000000018 */
[----:B------:R-:W-:-:S04]  /*0f40*/  FFMA R0, R23, R0, R25 ;  /* 0x0000000017007223 */ /* 0x000fc80000000019 */
[C---:B------:R-:W-:Y:S01]  /*0f50*/  FSETP.GEU.AND P0, PT, R5.reuse, -R18, PT ;  /* 0x800000120500720b */ /* 0x040fe20003f0e000 */
[----:B------:R-:W-:Y:S01]  /*0f60*/  FADD R5, R5, R18 ;  /* 0x0000001205057221 */ /* 0x000fe20000000000 */
[C---:B------:R-:W-:Y:S01]  /*0f70*/  FADD R3, R0.reuse, R19 ;  /* 0x0000001300037221 */ /* 0x040fe20000000000 */
[----:B------:R-:W-:-:S03]  /*0f80*/  FSETP.GEU.AND P1, PT, R0, -R19, PT ;  /* 0x800000130000720b */ /* 0x000fc60003f2e000 */
[----:B------:R-:W-:Y:S02]  /*0f90*/  FSEL R2, R5, RZ, P0 ;  /* 0x000000ff05027208 */ /* 0x000fe40000000000 */
[----:B------:R-:W-:-:S05]  /*0fa0*/  FSEL R3, R3, RZ, P1 ;  /* 0x000000ff03037208 */ /* 0x000fca0000800000 */
[----:B------:R-:W-:Y:S01]  /*0fb0*/  STG.E.64 desc[UR4][R8.64], R2 ;  /* 0x0000000208007986 */ /* 0x000fe2000c101b04 */
[----:B------:R-:W-:Y:S05]  /*0fc0*/  EXIT ;  /* 0x000000000000794d */ /* 0x000fea0003800000 */
.L_x_0:
[----:B------:R-:W-:-:S00]  /*0fd0*/  BRA `(.L_x_0) ;  /* 0xfffffffc00fc7947 */ /* 0x000fc0000383ffff */
[----:B------:R-:W-:-:S00]  /*0fe0*/  NOP ;  /* 0x0000000000007918 */ /* 0x000fc00000000000 */
        /* <DEDUP_REMOVED lines=9> */
.L_x_1:


//--------------------- .nv.global.init           --------------------------
	.section	.nv.global.init,"aw",@progbits
.nv.global.init:
	.type		_$_str,@object
	.size		_$_str,(_$_str_$_2 - _$_str)
_$_str:
        /*0000*/ 	.byte	0x5f, 0x5f, 0x43, 0x55, 0x44, 0x41, 0x5f, 0x46, 0x54, 0x5a, 0x00
	.type		_$_str_$_2,@object
	.size		_$_str_$_2,(.L_1 - _$_str_$_2)
_$_str_$_2:
        /*000b*/ 	.byte	0x5f, 0x5f, 0x43, 0x55, 0x44, 0x41, 0x5f, 0x50, 0x52, 0x45, 0x43, 0x5f, 0x53, 0x51, 0x52, 0x54
        /*001b*/ 	.byte	0x00
.L_1:


//--------------------- .nv.constant0.triton_poi_fused__native_batch_norm_legit_no_training_add_mul_relu_sigmoid_11 --------------------------
	.section	.nv.constant0.triton_poi_fused__native_batch_norm_legit_no_training_add_mul_relu_sigmoid_11,"a",@progbits
	.sectionflags	@""
	.align	4
.nv.constant0.triton_poi_fused__native_batch_norm_legit_no_training_add_mul_relu_sigmoid_11:
	.zero		732
